//
// Generated by NVIDIA NVVM Compiler
//
// Compiler Build ID: CL-36424714
// Cuda compilation tools, release 13.0, V13.0.88
// Based on NVVM 20.0.0
//

.version 9.0
.target sm_100
.address_size 64

	// .globl	_Z10lessThdDivPfc

.visible .entry _Z10lessThdDivPfc(
	.param .u64 .ptr .align 1 _Z10lessThdDivPfc_param_0,
	.param .u8 _Z10lessThdDivPfc_param_1
)
{
	.reg .pred 	%p<12>;
	.reg .b16 	%rs<2>;
	.reg .b32 	%r<3>;
	.reg .b32 	%f<9>;
	.reg .b64 	%rd<7>;

	ld.param.u64 	%rd4, [_Z10lessThdDivPfc_param_0];
	ld.param.s8 	%rs1, [_Z10lessThdDivPfc_param_1];
	cvta.to.global.u64 	%rd1, %rd4;
	mov.u32 	%r1, %tid.x;
	shl.b32 	%r2, %r1, 1;
	mul.wide.u32 	%rd5, %r2, 4;
	add.s64 	%rd2, %rd1, %rd5;
	mul.wide.u32 	%rd6, %r1, 4;
	add.s64 	%rd3, %rd1, %rd6;
	bar.sync 	0;
	setp.gt.u32 	%p1, %r1, 5;
	@%p1 bra 	$L__BB0_5;
	setp.ne.s16 	%p2, %rs1, 120;
	ld.global.f32 	%f1, [%rd2];
	ld.global.f32 	%f2, [%rd2+4];
	@%p2 bra 	$L__BB0_5;
	setp.leu.f32 	%p3, %f1, %f2;
	@%p3 bra 	$L__BB0_4;
	st.global.f32 	[%rd3], %f1;
	bra.uni 	$L__BB0_5;
$L__BB0_4:
	st.global.f32 	[%rd3], %f2;
$L__BB0_5:
	bar.sync 	0;
	setp.gt.u32 	%p4, %r1, 2;
	@%p4 bra 	$L__BB0_10;
	setp.ne.s16 	%p5, %rs1, 120;
	ld.global.f32 	%f3, [%rd2];
	ld.global.f32 	%f4, [%rd2+4];
	@%p5 bra 	$L__BB0_10;
	setp.gt.f32 	%p6, %f3, %f4;
	@%p6 bra 	$L__BB0_9;
	st.global.f32 	[%rd3], %f4;
	bra.uni 	$L__BB0_10;
$L__BB0_9:
	st.global.f32 	[%rd3], %f3;
$L__BB0_10:
	bar.sync 	0;
	setp.gt.u32 	%p7, %r1, 1;
	@%p7 bra 	$L__BB0_15;
	setp.ne.s16 	%p8, %rs1, 120;
	ld.global.f32 	%f5, [%rd2];
	ld.global.f32 	%f6, [%rd2+4];
	@%p8 bra 	$L__BB0_15;
	setp.gt.f32 	%p9, %f5, %f6;
	@%p9 bra 	$L__BB0_14;
	st.global.f32 	[%rd3], %f6;
	bra.uni 	$L__BB0_15;
$L__BB0_14:
	st.global.f32 	[%rd3], %f5;
$L__BB0_15:
	setp.ne.s16 	%p10, %rs1, 120;
	bar.sync 	0;
	@%p10 bra 	$L__BB0_18;
	ld.global.f32 	%f8, [%rd1];
	ld.global.f32 	%f7, [%rd1+4];
	setp.geu.f32 	%p11, %f8, %f7;
	@%p11 bra 	$L__BB0_18;
	st.global.f32 	[%rd1], %f7;
$L__BB0_18:
	bar.sync 	0;
	ret;

}


// ===== COMPILED SASS (sm_100) =====

	.target	sm_100

	.elftype	@"ET_EXEC"


//--------------------- .note.nv.tkinfo           --------------------------
	.section	.note.nv.tkinfo,"",@"SHT_NOTE"
	.sectionflags	@"SHF_NOTE_NV_TKINFO"
	.tkinfo
        /*0018*/ 	.word	0x00000002
        /*0030*/ 	.string	""
        /*0030*/ 	.string	"ptxas"
        /*0030*/ 	.string	"Cuda compilation tools, release 13.0, V13.0.88"
        /*0030*/ 	.string	"Build cuda_13.0.r13.0/compiler.36424714_0"
        /*0030*/ 	.string	"-arch sm_100 -m 64 "



//--------------------- .note.nv.cuinfo           --------------------------
	.section	.note.nv.cuinfo,"",@"SHT_NOTE"
	.sectionflags	@"SHF_NOTE_NV_CUINFO"
        /*0018*/ 	.short	0x0002
        /*001a*/ 	.short	0x0064
        /*001c*/ 	.short	0x0082
	.zero		2


//--------------------- .nv.info                  --------------------------
	.section	.nv.info,"",@"SHT_CUDA_INFO"
	.align	4


	//----- nvinfo : EIATTR_REGCOUNT
	.align		4
        /*0000*/ 	.byte	0x04, 0x2f
        /*0002*/ 	.short	(.L_1 - .L_0)
	.align		4
.L_0:
        /*0004*/ 	.word	index@(_Z10lessThdDivPfc)
        /*0008*/ 	.word	0x0000000a


	//----- nvinfo : EIATTR_FRAME_SIZE
	.align		4
.L_1:
        /*000c*/ 	.byte	0x04, 0x11
        /*000e*/ 	.short	(.L_3 - .L_2)
	.align		4
.L_2:
        /*0010*/ 	.word	index@(_Z10lessThdDivPfc)
        /*0014*/ 	.word	0x00000000


	//----- nvinfo : EIATTR_MIN_STACK_SIZE
	.align		4
.L_3:
        /*0018*/ 	.byte	0x04, 0x12
        /*001a*/ 	.short	(.L_5 - .L_4)
	.align		4
.L_4:
        /*001c*/ 	.word	index@(_Z10lessThdDivPfc)
        /*0020*/ 	.word	0x00000000
.L_5:


//--------------------- .nv.compat                --------------------------
	.section	.nv.compat,"",@"SHT_CUDA_COMPAT_INFO"
	.align	4
        /*0000*/ 	.byte	0x02, 0x09, 0x00, 0x00, 0x02, 0x02, 0x01, 0x00, 0x02, 0x05, 0x05, 0x00, 0x03, 0x07, 0x01, 0x01
        /*0010*/ 	.byte	0x02, 0x03, 0x00, 0x00, 0x02, 0x06, 0x01, 0x00, 0x04, 0x0b, 0x08, 0x00, 0x09, 0x00, 0x00, 0x00
        /*0020*/ 	.byte	0x00, 0x00, 0x00, 0x00


//--------------------- .nv.info._Z10lessThdDivPfc --------------------------
	.section	.nv.info._Z10lessThdDivPfc,"",@"SHT_CUDA_INFO"
	.sectionflags	@""
	.align	4


	//----- nvinfo : EIATTR_CUDA_API_VERSION
	.align		4
        /*0000*/ 	.byte	0x04, 0x37
        /*0002*/ 	.short	(.L_7 - .L_6)
.L_6:
        /*0004*/ 	.word	0x00000082


	//----- nvinfo : EIATTR_KPARAM_INFO
	.align		4
.L_7:
        /*0008*/ 	.byte	0x04, 0x17
        /*000a*/ 	.short	(.L_9 - .L_8)
.L_8:
        /*000c*/ 	.word	0x00000000
        /*0010*/ 	.short	0x0001
        /*0012*/ 	.short	0x0008
        /*0014*/ 	.byte	0x00, 0xf0, 0x05, 0x00


	//----- nvinfo : EIATTR_KPARAM_INFO
	.align		4
.L_9:
        /*0018*/ 	.byte	0x04, 0x17
        /*001a*/ 	.short	(.L_11 - .L_10)
.L_10:
        /*001c*/ 	.word	0x00000000
        /*0020*/ 	.short	0x0000
        /*0022*/ 	.short	0x0000
        /*0024*/ 	.byte	0x00, 0xf5, 0x21, 0x00


	//----- nvinfo : EIATTR_SPARSE_MMA_MASK
	.align		4
.L_11:
        /*0028*/ 	.byte	0x03, 0x50
        /*002a*/ 	.short	0x0000


	//----- nvinfo : EIATTR_MAXREG_COUNT
	.align		4
        /*002c*/ 	.byte	0x03, 0x1b
        /*002e*/ 	.short	0x00ff


	//----- nvinfo : EIATTR_NUM_BARRIERS
	.align		4
        /*0030*/ 	.byte	0x02, 0x4c
        /*0032*/ 	.byte	0x01
	.zero		1


	//----- nvinfo : EIATTR_MERCURY_ISA_VERSION
	.align		4
        /*0034*/ 	.byte	0x03, 0x5f
        /*0036*/ 	.short	0x0101


	//----- nvinfo : EIATTR_VRC_CTA_INIT_COUNT
	.align		4
        /*0038*/ 	.byte	0x02, 0x4a
	.zero		1
	.zero		1


	//----- nvinfo : EIATTR_EXIT_INSTR_OFFSETS
	.align		4
        /*003c*/ 	.byte	0x04, 0x1c
        /*003e*/ 	.short	(.L_13 - .L_12)


	//   ....[0]....
.L_12:
        /*0040*/ 	.word	0x000003c0


	//----- nvinfo : EIATTR_CRS_STACK_SIZE
	.align		4
.L_13:
        /*0044*/ 	.byte	0x04, 0x1e
        /*0046*/ 	.short	(.L_15 - .L_14)
.L_14:
        /*0048*/ 	.word	0x00000000


	//----- nvinfo : EIATTR_CBANK_PARAM_SIZE
	.align		4
.L_15:
        /*004c*/ 	.byte	0x03, 0x19
        /*004e*/ 	.short	0x0009


	//----- nvinfo : EIATTR_PARAM_CBANK
	.align		4
        /*0050*/ 	.byte	0x04, 0x0a
        /*0052*/ 	.short	(.L_17 - .L_16)
	.align		4
.L_16:
        /*0054*/ 	.word	index@(.nv.constant0._Z10lessThdDivPfc)
        /*0058*/ 	.short	0x0380
        /*005a*/ 	.short	0x0009


	//----- nvinfo : EIATTR_SW_WAR
	.align		4
.L_17:
        /*005c*/ 	.byte	0x04, 0x36
        /*005e*/ 	.short	(.L_19 - .L_18)
.L_18:
        /*0060*/ 	.word	0x00000008
.L_19:


//--------------------- .nv.callgraph             --------------------------
	.section	.nv.callgraph,"",@"SHT_CUDA_CALLGRAPH"
	.align	4
	.sectionentsize	8
	.align		4
        /*0000*/ 	.word	0x00000000
	.align		4
        /*0004*/ 	.word	0xffffffff
	.align		4
        /*0008*/ 	.word	0x00000000
	.align		4
        /*000c*/ 	.word	0xfffffffe
	.align		4
        /*0010*/ 	.word	0x00000000
	.align		4
        /*0014*/ 	.word	0xfffffffd
	.align		4
        /*0018*/ 	.word	0x00000000
	.align		4
        /*001c*/ 	.word	0xfffffffc


//--------------------- .text._Z10lessThdDivPfc   --------------------------
	.section	.text._Z10lessThdDivPfc,"ax",@progbits
	.align	128
        .global         _Z10lessThdDivPfc
        .type           _Z10lessThdDivPfc,@function
        .size           _Z10lessThdDivPfc,(.L_x_8 - _Z10lessThdDivPfc)
        .other          _Z10lessThdDivPfc,@"STO_CUDA_ENTRY STV_DEFAULT"
_Z10lessThdDivPfc:
.text._Z10lessThdDivPfc:
[----:B------:R-:W-:Y:S01]  /*0000*/  LDC R1, c[0x0][0x37c] ;  /* 0x0000df00ff017b82 */ /* 0x000fe20000000800 */
[----:B------:R-:W0:Y:S07]  /*0010*/  S2R R5, SR_TID.X ;  /* 0x0000000000057919 */ /* 0x000e2e0000002100 */
[----:B------:R-:W1:Y:S01]  /*0020*/  LDC.64 R2, c[0x0][0x380] ;  /* 0x0000e000ff027b82 */ /* 0x000e620000000a00 */
[----:B------:R-:W2:Y:S01]  /*0030*/  LDCU.64 UR6, c[0x0][0x358] ;  /* 0x00006b00ff0677ac */ /* 0x000ea20008000a00 */
[----:B------:R-:W-:Y:S06]  /*0040*/  BSSY.RECONVERGENT B0, `(.L_x_0) ;  /* 0x0000012000007945 */ /* 0x000fec0003800200 */
[----:B------:R-:W-:Y:S01]  /*0050*/  BAR.SYNC.DEFER_BLOCKING 0x0 ;  /* 0x0000000000007b1d */ /* 0x000fe20000010000 */
[C---:B0-----:R-:W-:Y:S01]  /*0060*/  ISETP.GT.U32.AND P2, PT, R5.reuse, 0x5, PT ;  /* 0x000000050500780c */ /* 0x041fe20003f44070 */
[C---:B------:R-:W-:Y:S01]  /*0070*/  IMAD.SHL.U32 R7, R5.reuse, 0x2, RZ ;  /* 0x0000000205077824 */ /* 0x040fe200078e00ff */
[----:B------:R-:W-:-:S02]  /*0080*/  ISETP.GT.U32.AND P0, PT, R5, 0x2, PT ;  /* 0x000000020500780c */ /* 0x000fc40003f04070 */
[C---:B------:R-:W-:Y:S01]  /*0090*/  ISETP.GT.U32.AND P1, PT, R5.reuse, 0x1, PT ;  /* 0x000000010500780c */ /* 0x040fe20003f24070 */
[----:B-1----:R-:W-:-:S04]  /*00a0*/  IMAD.WIDE.U32 R4, R5, 0x4, R2 ;  /* 0x0000000405047825 */ /* 0x002fc800078e0002 */
[----:B------:R-:W-:-:S04]  /*00b0*/  IMAD.WIDE.U32 R2, R7, 0x4, R2 ;  /* 0x0000000407027825 */ /* 0x000fc800078e0002 */
[----:B--2---:R-:W-:Y:S05]  /*00c0*/  @P2 BRA `(.L_x_1) ;  /* 0x0000000000242947 */ /* 0x004fea0003800000 */
[----:B------:R-:W0:Y:S02]  /*00d0*/  LDCU.U8 UR4, c[0x0][0x388] ;  /* 0x00007100ff0477ac */ /* 0x000e240008000000 */
[----:B0-----:R-:W-:-:S04]  /*00e0*/  UPRMT UR4, UR4, 0x8880, URZ ;  /* 0x0000888004047896 */ /* 0x001fc800080000ff */
[----:B------:R-:W-:-:S09]  /*00f0*/  UISETP.NE.AND UP0, UPT, UR4, 0x78, UPT ;  /* 0x000000780400788c */ /* 0x000fd2000bf05270 */
[----:B------:R-:W-:Y:S05]  /*0100*/  BRA.U UP0, `(.L_x_1) ;  /* 0x0000000100147547 */ /* 0x000fea000b800000 */
[----:B------:R-:W2:Y:S04]  /*0110*/  LDG.E R7, desc[UR6][R2.64] ;  /* 0x0000000602077981 */ /* 0x000ea8000c1e1900 */
[----:B------:R-:W2:Y:S02]  /*0120*/  LDG.E R0, desc[UR6][R2.64+0x4] ;  /* 0x0000040602007981 */ /* 0x000ea4000c1e1900 */
[----:B--2---:R-:W-:-:S13]  /*0130*/  FSETP.GT.AND P2, PT, R7, R0, PT ;  /* 0x000000000700720b */ /* 0x004fda0003f44000 */
[----:B------:R0:W-:Y:S04]  /*0140*/  @P2 STG.E desc[UR6][R4.64], R7 ;  /* 0x0000000704002986 */ /* 0x0001e8000c101906 */
[----:B------:R0:W-:Y:S02]  /*0150*/  @!P2 STG.E desc[UR6][R4.64], R0 ;  /* 0x000000000400a986 */ /* 0x0001e4000c101906 */
.L_x_1:
[----:B------:R-:W-:Y:S05]  /*0160*/  BSYNC.RECONVERGENT B0 ;  /* 0x0000000000007941 */ /* 0x000fea0003800200 */
.L_x_0:
[----:B------:R-:W-:Y:S06]  /*0170*/  BAR.SYNC.DEFER_BLOCKING 0x0 ;  /* 0x0000000000007b1d */ /* 0x000fec0000010000 */
[----:B------:R-:W-:Y:S04]  /*0180*/  BSSY.RECONVERGENT B0, `(.L_x_2) ;  /* 0x000000b000007945 */ /* 0x000fe80003800200 */
[----:B------:R-:W-:Y:S05]  /*0190*/  @P0 BRA `(.L_x_3) ;  /* 0x0000000000240947 */ /* 0x000fea0003800000 */
[----:B------:R-:W1:Y:S02]  /*01a0*/  LDCU.U8 UR4, c[0x0][0x388] ;  /* 0x00007100ff0477ac */ /* 0x000e640008000000 */
[----:B-1----:R-:W-:-:S04]  /*01b0*/  UPRMT UR4, UR4, 0x8880, URZ ;  /* 0x0000888004047896 */ /* 0x002fc800080000ff */
[----:B------:R-:W-:-:S09]  /*01c0*/  UISETP.NE.AND UP0, UPT, UR4, 0x78, UPT ;  /* 0x000000780400788c */ /* 0x000fd2000bf05270 */
[----:B------:R-:W-:Y:S05]  /*01d0*/  BRA.U UP0, `(.L_x_3) ;  /* 0x0000000100147547 */ /* 0x000fea000b800000 */
[----:B0-----:R-:W2:Y:S04]  /*01e0*/  LDG.E R7, desc[UR6][R2.64] ;  /* 0x0000000602077981 */ /* 0x001ea8000c1e1900 */
[----:B------:R-:W2:Y:S02]  /*01f0*/  LDG.E R0, desc[UR6][R2.64+0x4] ;  /* 0x0000040602007981 */ /* 0x000ea4000c1e1900 */
[----:B--2---:R-:W-:-:S13]  /*0200*/  FSETP.GT.AND P0, PT, R7, R0, PT ;  /* 0x000000000700720b */ /* 0x004fda0003f04000 */
[----:B------:R1:W-:Y:S04]  /*0210*/  @!P0 STG.E desc[UR6][R4.64], R0 ;  /* 0x0000000004008986 */ /* 0x0003e8000c101906 */
[----:B------:R1:W-:Y:S02]  /*0220*/  @P0 STG.E desc[UR6][R4.64], R7 ;  /* 0x0000000704000986 */ /* 0x0003e4000c101906 */
.L_x_3:
[----:B------:R-:W-:Y:S05]  /*0230*/  BSYNC.RECONVERGENT B0 ;  /* 0x0000000000007941 */ /* 0x000fea0003800200 */
.L_x_2:
[----:B------:R-:W-:Y:S06]  /*0240*/  BAR.SYNC.DEFER_BLOCKING 0x0 ;  /* 0x0000000000007b1d */ /* 0x000fec0000010000 */
[----:B------:R-:W-:Y:S04]  /*0250*/  BSSY.RECONVERGENT B0, `(.L_x_4) ;  /* 0x000000b000007945 */ /* 0x000fe80003800200 */
[----:B------:R-:W-:Y:S05]  /*0260*/  @P1 BRA `(.L_x_5) ;  /* 0x0000000000241947 */ /* 0x000fea0003800000 */
[----:B------:R-:W2:Y:S02]  /*0270*/  LDCU.U8 UR4, c[0x0][0x388] ;  /* 0x00007100ff0477ac */ /* 0x000ea40008000000 */
[----:B--2---:R-:W-:-:S04]  /*0280*/  UPRMT UR4, UR4, 0x8880, URZ ;  /* 0x0000888004047896 */ /* 0x004fc800080000ff */
[----:B------:R-:W-:-:S09]  /*0290*/  UISETP.NE.AND UP0, UPT, UR4, 0x78, UPT ;  /* 0x000000780400788c */ /* 0x000fd2000bf05270 */
[----:B------:R-:W-:Y:S05]  /*02a0*/  BRA.U UP0, `(.L_x_5) ;  /* 0x0000000100147547 */ /* 0x000fea000b800000 */
[----:B01----:R-:W2:Y:S04]  /*02b0*/  LDG.E R7, desc[UR6][R2.64] ;  /* 0x0000000602077981 */ /* 0x003ea8000c1e1900 */
[----:B------:R-:W2:Y:S02]  /*02c0*/  LDG.E R0, desc[UR6][R2.64+0x4] ;  /* 0x0000040602007981 */ /* 0x000ea4000c1e1900 */
[----:B--2---:R-:W-:-:S13]  /*02d0*/  FSETP.GT.AND P0, PT, R7, R0, PT ;  /* 0x000000000700720b */ /* 0x004fda0003f04000 */
[----:B------:R2:W-:Y:S04]  /*02e0*/  @!P0 STG.E desc[UR6][R4.64], R0 ;  /* 0x0000000004008986 */ /* 0x0005e8000c101906 */
[----:B------:R2:W-:Y:S02]  /*02f0*/  @P0 STG.E desc[UR6][R4.64], R7 ;  /* 0x0000000704000986 */ /* 0x0005e4000c101906 */
.L_x_5:
[----:B------:R-:W-:Y:S05]  /*0300*/  BSYNC.RECONVERGENT B0 ;  /* 0x0000000000007941 */ /* 0x000fea0003800200 */
.L_x_4:
[----:B------:R-:W3:Y:S02]  /*0310*/  LDCU.U8 UR4, c[0x0][0x388] ;  /* 0x00007100ff0477ac */ /* 0x000ee40008000000 */
[----:B---3--:R-:W-:-:S04]  /*0320*/  UPRMT UR4, UR4, 0x8880, URZ ;  /* 0x0000888004047896 */ /* 0x008fc800080000ff */
[----:B------:R-:W-:Y:S01]  /*0330*/  UISETP.NE.AND UP0, UPT, UR4, 0x78, UPT ;  /* 0x000000780400788c */ /* 0x000fe2000bf05270 */
[----:B------:R-:W-:Y:S08]  /*0340*/  BAR.SYNC.DEFER_BLOCKING 0x0 ;  /* 0x0000000000007b1d */ /* 0x000ff00000010000 */
[----:B------:R-:W-:Y:S05]  /*0350*/  BRA.U UP0, `(.L_x_6) ;  /* 0x0000000100147547 */ /* 0x000fea000b800000 */
[----:B------:R-:W0:Y:S02]  /*0360*/  LDC.64 R2, c[0x0][0x380] ;  /* 0x0000e000ff027b82 */ /* 0x000e240000000a00 */
[----:B012---:R-:W2:Y:S04]  /*0370*/  LDG.E R0, desc[UR6][R2.64] ;  /* 0x0000000602007981 */ /* 0x007ea8000c1e1900 */
[----:B------:R-:W2:Y:S02]  /*0380*/  LDG.E R5, desc[UR6][R2.64+0x4] ;  /* 0x0000040602057981 */ /* 0x000ea4000c1e1900 */
[----:B--2---:R-:W-:-:S13]  /*0390*/  FSETP.GEU.AND P0, PT, R0, R5, PT ;  /* 0x000000050000720b */ /* 0x004fda0003f0e000 */
[----:B------:R3:W-:Y:S02]  /*03a0*/  @!P0 STG.E desc[UR6][R2.64], R5 ;  /* 0x0000000502008986 */ /* 0x0007e4000c101906 */
.L_x_6:
[----:B------:R-:W-:Y:S06]  /*03b0*/  BAR.SYNC.DEFER_BLOCKING 0x0 ;  /* 0x0000000000007b1d */ /* 0x000fec0000010000 */
[----:B------:R-:W-:Y:S05]  /*03c0*/  EXIT ;  /* 0x000000000000794d */ /* 0x000fea0003800000 */
.L_x_7:
[----:B------:R-:W-:-:S00]  /*03d0*/  BRA `(.L_x_7) ;  /* 0xfffffffc00fc7947 */ /* 0x000fc0000383ffff */
[----:B------:R-:W-:-:S00]  /*03e0*/  NOP ;  /* 0x0000000000007918 */ /* 0x000fc00000000000 */
        /* <DEDUP_REMOVED lines=9> */
.L_x_8:


//--------------------- .nv.shared.reserved.0     --------------------------
	.section	.nv.shared.reserved.0,"aw",@nobits
	.weak		__nv_reservedSMEM_offset_0_alias
	.size		__nv_reservedSMEM_offset_0_alias, 0, 64
	.other		__nv_reservedSMEM_offset_0_alias,@"STO_CUDA_RESERVED_SHARED STV_DEFAULT"
__nv_reservedSMEM_offset_0_alias:
	.zero		0
	.zero		64


//--------------------- .nv.constant0._Z10lessThdDivPfc --------------------------
	.section	.nv.constant0._Z10lessThdDivPfc,"a",@progbits
	.sectionflags	@""
	.align	4
.nv.constant0._Z10lessThdDivPfc:
	.zero		905


//--------------------- SYMBOLS --------------------------

	.type		.nv.reservedSmem.offset0,@object
	.size		.nv.reservedSmem.offset0,0x4
